//
// Generated by NVIDIA NVVM Compiler
//
// Compiler Build ID: CL-36424714
// Cuda compilation tools, release 13.0, V13.0.88
// Based on NVVM 20.0.0
//

.version 9.0
.target sm_100
.address_size 64

	// .globl	_Z11oddEvenSortPii

.visible .entry _Z11oddEvenSortPii(
	.param .u64 .ptr .align 1 _Z11oddEvenSortPii_param_0,
	.param .u32 _Z11oddEvenSortPii_param_1
)
{
	.reg .pred 	%p<28>;
	.reg .b32 	%r<38>;
	.reg .b64 	%rd<9>;

	ld.param.u64 	%rd4, [_Z11oddEvenSortPii_param_0];
	ld.param.u32 	%r25, [_Z11oddEvenSortPii_param_1];
	mov.u32 	%r26, %ctaid.x;
	mov.u32 	%r27, %ntid.x;
	mov.u32 	%r28, %tid.x;
	mad.lo.s32 	%r1, %r26, %r27, %r28;
	setp.ge.s32 	%p3, %r1, %r25;
	setp.lt.s32 	%p4, %r25, 1;
	or.pred  	%p5, %p3, %p4;
	@%p5 bra 	$L__BB0_26;
	cvta.to.global.u64 	%rd5, %rd4;
	and.b32  	%r30, %r1, -2147483647;
	setp.eq.s32 	%p6, %r30, 1;
	add.s32 	%r31, %r1, 1;
	setp.lt.s32 	%p7, %r31, %r25;
	and.pred  	%p1, %p6, %p7;
	mul.wide.u32 	%rd6, %r1, 4;
	add.s64 	%rd1, %rd5, %rd6;
	mul.wide.u32 	%rd7, %r31, 4;
	add.s64 	%rd2, %rd5, %rd7;
	and.b32  	%r32, %r1, 1;
	setp.eq.b32 	%p8, %r32, 1;
	not.pred 	%p9, %p8;
	and.pred  	%p2, %p9, %p7;
	mul.wide.s32 	%rd8, %r1, 4;
	add.s64 	%rd3, %rd5, %rd8;
	and.b32  	%r2, %r25, 3;
	setp.lt.u32 	%p10, %r25, 4;
	mov.b32 	%r37, 0;
	@%p10 bra 	$L__BB0_16;
	and.b32  	%r37, %r25, 2147483644;
	neg.s32 	%r34, %r37;
	not.pred 	%p11, %p2;
$L__BB0_3:
	@%p11 bra 	$L__BB0_6;
	ld.global.u32 	%r6, [%rd3];
	ld.global.u32 	%r7, [%rd3+4];
	setp.le.s32 	%p12, %r6, %r7;
	@%p12 bra 	$L__BB0_6;
	st.global.u32 	[%rd3], %r7;
	st.global.u32 	[%rd3+4], %r6;
$L__BB0_6:
	bar.sync 	0;
	not.pred 	%p13, %p1;
	@%p13 bra 	$L__BB0_9;
	ld.global.u32 	%r8, [%rd1];
	ld.global.u32 	%r9, [%rd2];
	setp.le.s32 	%p14, %r8, %r9;
	@%p14 bra 	$L__BB0_9;
	st.global.u32 	[%rd1], %r9;
	st.global.u32 	[%rd2], %r8;
$L__BB0_9:
	bar.sync 	0;
	@%p11 bra 	$L__BB0_12;
	ld.global.u32 	%r10, [%rd3];
	ld.global.u32 	%r11, [%rd3+4];
	setp.le.s32 	%p16, %r10, %r11;
	@%p16 bra 	$L__BB0_12;
	st.global.u32 	[%rd3], %r11;
	st.global.u32 	[%rd3+4], %r10;
$L__BB0_12:
	bar.sync 	0;
	@%p13 bra 	$L__BB0_15;
	ld.global.u32 	%r12, [%rd1];
	ld.global.u32 	%r13, [%rd2];
	setp.le.s32 	%p18, %r12, %r13;
	@%p18 bra 	$L__BB0_15;
	st.global.u32 	[%rd1], %r13;
	st.global.u32 	[%rd2], %r12;
$L__BB0_15:
	bar.sync 	0;
	add.s32 	%r34, %r34, 4;
	setp.ne.s32 	%p19, %r34, 0;
	@%p19 bra 	$L__BB0_3;
$L__BB0_16:
	setp.eq.s32 	%p20, %r2, 0;
	@%p20 bra 	$L__BB0_26;
	neg.s32 	%r36, %r2;
	not.pred 	%p25, %p2;
	not.pred 	%p23, %p1;
$L__BB0_18:
	.pragma "nounroll";
	and.b32  	%r33, %r37, 1;
	setp.eq.b32 	%p21, %r33, 1;
	not.pred 	%p22, %p21;
	@%p22 bra 	$L__BB0_22;
	@%p23 bra 	$L__BB0_25;
	ld.global.u32 	%r19, [%rd1];
	ld.global.u32 	%r20, [%rd2];
	setp.le.s32 	%p24, %r19, %r20;
	@%p24 bra 	$L__BB0_25;
	st.global.u32 	[%rd1], %r20;
	st.global.u32 	[%rd2], %r19;
	bra.uni 	$L__BB0_25;
$L__BB0_22:
	@%p25 bra 	$L__BB0_25;
	ld.global.u32 	%r21, [%rd3];
	ld.global.u32 	%r22, [%rd3+4];
	setp.le.s32 	%p26, %r21, %r22;
	@%p26 bra 	$L__BB0_25;
	st.global.u32 	[%rd3], %r22;
	st.global.u32 	[%rd3+4], %r21;
$L__BB0_25:
	bar.sync 	0;
	add.s32 	%r37, %r37, 1;
	add.s32 	%r36, %r36, 1;
	setp.ne.s32 	%p27, %r36, 0;
	@%p27 bra 	$L__BB0_18;
$L__BB0_26:
	ret;

}


// ===== COMPILED SASS (sm_100) =====

	.target	sm_100

	.elftype	@"ET_EXEC"


//--------------------- .note.nv.tkinfo           --------------------------
	.section	.note.nv.tkinfo,"",@"SHT_NOTE"
	.sectionflags	@"SHF_NOTE_NV_TKINFO"
	.tkinfo
        /*0018*/ 	.word	0x00000002
        /*0030*/ 	.string	""
        /*0030*/ 	.string	"ptxas"
        /*0030*/ 	.string	"Cuda compilation tools, release 13.0, V13.0.88"
        /*0030*/ 	.string	"Build cuda_13.0.r13.0/compiler.36424714_0"
        /*0030*/ 	.string	"-arch sm_100 -m 64 "



//--------------------- .note.nv.cuinfo           --------------------------
	.section	.note.nv.cuinfo,"",@"SHT_NOTE"
	.sectionflags	@"SHF_NOTE_NV_CUINFO"
        /*0018*/ 	.short	0x0002
        /*001a*/ 	.short	0x0064
        /*001c*/ 	.short	0x0082
	.zero		2


//--------------------- .nv.info                  --------------------------
	.section	.nv.info,"",@"SHT_CUDA_INFO"
	.align	4


	//----- nvinfo : EIATTR_REGCOUNT
	.align		4
        /*0000*/ 	.byte	0x04, 0x2f
        /*0002*/ 	.short	(.L_1 - .L_0)
	.align		4
.L_0:
        /*0004*/ 	.word	index@(_Z11oddEvenSortPii)
        /*0008*/ 	.word	0x0000000e


	//----- nvinfo : EIATTR_FRAME_SIZE
	.align		4
.L_1:
        /*000c*/ 	.byte	0x04, 0x11
        /*000e*/ 	.short	(.L_3 - .L_2)
	.align		4
.L_2:
        /*0010*/ 	.word	index@(_Z11oddEvenSortPii)
        /*0014*/ 	.word	0x00000000


	//----- nvinfo : EIATTR_MIN_STACK_SIZE
	.align		4
.L_3:
        /*0018*/ 	.byte	0x04, 0x12
        /*001a*/ 	.short	(.L_5 - .L_4)
	.align		4
.L_4:
        /*001c*/ 	.word	index@(_Z11oddEvenSortPii)
        /*0020*/ 	.word	0x00000000
.L_5:


//--------------------- .nv.compat                --------------------------
	.section	.nv.compat,"",@"SHT_CUDA_COMPAT_INFO"
	.align	4
        /*0000*/ 	.byte	0x02, 0x09, 0x00, 0x00, 0x02, 0x02, 0x01, 0x00, 0x02, 0x05, 0x05, 0x00, 0x03, 0x07, 0x01, 0x01
        /*0010*/ 	.byte	0x02, 0x03, 0x00, 0x00, 0x02, 0x06, 0x01, 0x00, 0x04, 0x0b, 0x08, 0x00, 0x09, 0x00, 0x00, 0x00
        /*0020*/ 	.byte	0x00, 0x00, 0x00, 0x00


//--------------------- .nv.info._Z11oddEvenSortPii --------------------------
	.section	.nv.info._Z11oddEvenSortPii,"",@"SHT_CUDA_INFO"
	.sectionflags	@""
	.align	4


	//----- nvinfo : EIATTR_CUDA_API_VERSION
	.align		4
        /*0000*/ 	.byte	0x04, 0x37
        /*0002*/ 	.short	(.L_7 - .L_6)
.L_6:
        /*0004*/ 	.word	0x00000082


	//----- nvinfo : EIATTR_KPARAM_INFO
	.align		4
.L_7:
        /*0008*/ 	.byte	0x04, 0x17
        /*000a*/ 	.short	(.L_9 - .L_8)
.L_8:
        /*000c*/ 	.word	0x00000000
        /*0010*/ 	.short	0x0001
        /*0012*/ 	.short	0x0008
        /*0014*/ 	.byte	0x00, 0xf0, 0x11, 0x00


	//----- nvinfo : EIATTR_KPARAM_INFO
	.align		4
.L_9:
        /*0018*/ 	.byte	0x04, 0x17
        /*001a*/ 	.short	(.L_11 - .L_10)
.L_10:
        /*001c*/ 	.word	0x00000000
        /*0020*/ 	.short	0x0000
        /*0022*/ 	.short	0x0000
        /*0024*/ 	.byte	0x00, 0xf5, 0x21, 0x00


	//----- nvinfo : EIATTR_SPARSE_MMA_MASK
	.align		4
.L_11:
        /*0028*/ 	.byte	0x03, 0x50
        /*002a*/ 	.short	0x0000


	//----- nvinfo : EIATTR_MAXREG_COUNT
	.align		4
        /*002c*/ 	.byte	0x03, 0x1b
        /*002e*/ 	.short	0x00ff


	//----- nvinfo : EIATTR_NUM_BARRIERS
	.align		4
        /*0030*/ 	.byte	0x02, 0x4c
        /*0032*/ 	.byte	0x01
	.zero		1


	//----- nvinfo : EIATTR_MERCURY_ISA_VERSION
	.align		4
        /*0034*/ 	.byte	0x03, 0x5f
        /*0036*/ 	.short	0x0101


	//----- nvinfo : EIATTR_VRC_CTA_INIT_COUNT
	.align		4
        /*0038*/ 	.byte	0x02, 0x4a
	.zero		1
	.zero		1


	//----- nvinfo : EIATTR_EXIT_INSTR_OFFSETS
	.align		4
        /*003c*/ 	.byte	0x04, 0x1c
        /*003e*/ 	.short	(.L_13 - .L_12)


	//   ....[0]....
.L_12:
        /*0040*/ 	.word	0x00000080


	//   ....[1]....
        /*0044*/ 	.word	0x00000420


	//   ....[2]....
        /*0048*/ 	.word	0x000005c0


	//----- nvinfo : EIATTR_CRS_STACK_SIZE
	.align		4
.L_13:
        /*004c*/ 	.byte	0x04, 0x1e
        /*004e*/ 	.short	(.L_15 - .L_14)
.L_14:
        /*0050*/ 	.word	0x00000000


	//----- nvinfo : EIATTR_CBANK_PARAM_SIZE
	.align		4
.L_15:
        /*0054*/ 	.byte	0x03, 0x19
        /*0056*/ 	.short	0x000c


	//----- nvinfo : EIATTR_PARAM_CBANK
	.align		4
        /*0058*/ 	.byte	0x04, 0x0a
        /*005a*/ 	.short	(.L_17 - .L_16)
	.align		4
.L_16:
        /*005c*/ 	.word	index@(.nv.constant0._Z11oddEvenSortPii)
        /*0060*/ 	.short	0x0380
        /*0062*/ 	.short	0x000c


	//----- nvinfo : EIATTR_SW_WAR
	.align		4
.L_17:
        /*0064*/ 	.byte	0x04, 0x36
        /*0066*/ 	.short	(.L_19 - .L_18)
.L_18:
        /*0068*/ 	.word	0x00000008
.L_19:


//--------------------- .nv.callgraph             --------------------------
	.section	.nv.callgraph,"",@"SHT_CUDA_CALLGRAPH"
	.align	4
	.sectionentsize	8
	.align		4
        /*0000*/ 	.word	0x00000000
	.align		4
        /*0004*/ 	.word	0xffffffff
	.align		4
        /*0008*/ 	.word	0x00000000
	.align		4
        /*000c*/ 	.word	0xfffffffe
	.align		4
        /*0010*/ 	.word	0x00000000
	.align		4
        /*0014*/ 	.word	0xfffffffd
	.align		4
        /*0018*/ 	.word	0x00000000
	.align		4
        /*001c*/ 	.word	0xfffffffc


//--------------------- .text._Z11oddEvenSortPii  --------------------------
	.section	.text._Z11oddEvenSortPii,"ax",@progbits
	.align	128
        .global         _Z11oddEvenSortPii
        .type           _Z11oddEvenSortPii,@function
        .size           _Z11oddEvenSortPii,(.L_x_15 - _Z11oddEvenSortPii)
        .other          _Z11oddEvenSortPii,@"STO_CUDA_ENTRY STV_DEFAULT"
_Z11oddEvenSortPii:
.text._Z11oddEvenSortPii:
[----:B------:R-:W-:Y:S01]  /*0000*/  LDC R1, c[0x0][0x37c] ;  /* 0x0000df00ff017b82 */ /* 0x000fe20000000800 */
[----:B------:R-:W0:Y:S07]  /*0010*/  S2R R0, SR_TID.X ;  /* 0x0000000000007919 */ /* 0x000e2e0000002100 */
[----:B------:R-:W0:Y:S08]  /*0020*/  S2UR UR4, SR_CTAID.X ;  /* 0x00000000000479c3 */ /* 0x000e300000002500 */
[----:B------:R-:W0:Y:S08]  /*0030*/  LDC R9, c[0x0][0x360] ;  /* 0x0000d800ff097b82 */ /* 0x000e300000000800 */
[----:B------:R-:W1:Y:S01]  /*0040*/  LDC R10, c[0x0][0x388] ;  /* 0x0000e200ff0a7b82 */ /* 0x000e620000000800 */
[----:B0-----:R-:W-:Y:S01]  /*0050*/  IMAD R9, R9, UR4, R0 ;  /* 0x0000000409097c24 */ /* 0x001fe2000f8e0200 */
[----:B-1----:R-:W-:-:S04]  /*0060*/  ISETP.GE.AND P0, PT, R10, 0x1, PT ;  /* 0x000000010a00780c */ /* 0x002fc80003f06270 */
[----:B------:R-:W-:-:S13]  /*0070*/  ISETP.GE.OR P0, PT, R9, R10, !P0 ;  /* 0x0000000a0900720c */ /* 0x000fda0004706670 */
[----:B------:R-:W-:Y:S05]  /*0080*/  @P0 EXIT ;  /* 0x000000000000094d */ /* 0x000fea0003800000 */
[----:B------:R-:W0:Y:S01]  /*0090*/  LDC.64 R6, c[0x0][0x380] ;  /* 0x0000e000ff067b82 */ /* 0x000e220000000a00 */
[----:B------:R-:W-:Y:S01]  /*00a0*/  ISETP.GE.U32.AND P2, PT, R10, 0x4, PT ;  /* 0x000000040a00780c */ /* 0x000fe20003f46070 */
[C---:B------:R-:W-:Y:S01]  /*00b0*/  VIADD R3, R9.reuse, 0x1 ;  /* 0x0000000109037836 */ /* 0x040fe20000000000 */
[C---:B------:R-:W-:Y:S01]  /*00c0*/  LOP3.LUT R0, R9.reuse, 0x80000001, RZ, 0xc0, !PT ;  /* 0x8000000109007812 */ /* 0x040fe200078ec0ff */
[----:B------:R-:W1:Y:S01]  /*00d0*/  LDCU.64 UR4, c[0x0][0x358] ;  /* 0x00006b00ff0477ac */ /* 0x000e620008000a00 */
[----:B------:R-:W-:Y:S01]  /*00e0*/  LOP3.LUT R2, R9, 0x1, RZ, 0xc0, !PT ;  /* 0x0000000109027812 */ /* 0x000fe200078ec0ff */
[----:B------:R-:W-:Y:S01]  /*00f0*/  IMAD.MOV.U32 R8, RZ, RZ, RZ ;  /* 0x000000ffff087224 */ /* 0x000fe200078e00ff */
[----:B------:R-:W-:-:S04]  /*0100*/  ISETP.GE.AND P0, PT, R3, R10, PT ;  /* 0x0000000a0300720c */ /* 0x000fc80003f06270 */
[----:B------:R-:W-:Y:S02]  /*0110*/  ISETP.EQ.AND P1, PT, R0, 0x1, !P0 ;  /* 0x000000010000780c */ /* 0x000fe40004722270 */
[----:B------:R-:W-:Y:S02]  /*0120*/  ISETP.NE.U32.AND P0, PT, R2, 0x1, !P0 ;  /* 0x000000010200780c */ /* 0x000fe40004705070 */
[----:B------:R-:W-:Y:S01]  /*0130*/  LOP3.LUT R0, R10, 0x3, RZ, 0xc0, !PT ;  /* 0x000000030a007812 */ /* 0x000fe200078ec0ff */
[----:B0-----:R-:W-:-:S04]  /*0140*/  IMAD.WIDE.U32 R2, R3, 0x4, R6 ;  /* 0x0000000403027825 */ /* 0x001fc800078e0006 */
[----:B------:R-:W-:-:S04]  /*0150*/  IMAD.WIDE.U32 R4, R9, 0x4, R6 ;  /* 0x0000000409047825 */ /* 0x000fc800078e0006 */
[----:B------:R-:W-:Y:S01]  /*0160*/  IMAD.WIDE R6, R9, 0x4, R6 ;  /* 0x0000000409067825 */ /* 0x000fe200078e0206 */
[----:B-1----:R-:W-:Y:S06]  /*0170*/  @!P2 BRA `(.L_x_0) ;  /* 0x0000000000a4a947 */ /* 0x002fec0003800000 */
[----:B------:R-:W-:-:S05]  /*0180*/  LOP3.LUT R8, R10, 0x7ffffffc, RZ, 0xc0, !PT ;  /* 0x7ffffffc0a087812 */ /* 0x000fca00078ec0ff */
[----:B------:R-:W-:-:S07]  /*0190*/  IMAD.MOV R11, RZ, RZ, -R8 ;  /* 0x000000ffff0b7224 */ /* 0x000fce00078e0a08 */
.L_x_9:
[----:B------:R-:W-:Y:S04]  /*01a0*/  BSSY.RECONVERGENT B0, `(.L_x_1) ;  /* 0x0000007000007945 */ /* 0x000fe80003800200 */
[----:B0123--:R-:W-:Y:S05]  /*01b0*/  @!P0 BRA `(.L_x_2) ;  /* 0x0000000000148947 */ /* 0x00ffea0003800000 */
[----:B------:R-:W2:Y:S04]  /*01c0*/  LDG.E R9, desc[UR4][R6.64] ;  /* 0x0000000406097981 */ /* 0x000ea8000c1e1900 */
[----:B------:R-:W2:Y:S02]  /*01d0*/  LDG.E R10, desc[UR4][R6.64+0x4] ;  /* 0x00000404060a7981 */ /* 0x000ea4000c1e1900 */
[----:B--2---:R-:W-:-:S13]  /*01e0*/  ISETP.GT.AND P2, PT, R9, R10, PT ;  /* 0x0000000a0900720c */ /* 0x004fda0003f44270 */
[----:B------:R0:W-:Y:S04]  /*01f0*/  @P2 STG.E desc[UR4][R6.64], R10 ;  /* 0x0000000a06002986 */ /* 0x0001e8000c101904 */
[----:B------:R0:W-:Y:S02]  /*0200*/  @P2 STG.E desc[UR4][R6.64+0x4], R9 ;  /* 0x0000040906002986 */ /* 0x0001e4000c101904 */
.L_x_2:
[----:B------:R-:W-:Y:S05]  /*0210*/  BSYNC.RECONVERGENT B0 ;  /* 0x0000000000007941 */ /* 0x000fea0003800200 */
.L_x_1:
[----:B------:R-:W-:Y:S06]  /*0220*/  BAR.SYNC.DEFER_BLOCKING 0x0 ;  /* 0x0000000000007b1d */ /* 0x000fec0000010000 */
[----:B------:R-:W-:Y:S04]  /*0230*/  BSSY.RECONVERGENT B0, `(.L_x_3) ;  /* 0x0000007000007945 */ /* 0x000fe80003800200 */
[----:B------:R-:W-:Y:S05]  /*0240*/  @!P1 BRA `(.L_x_4) ;  /* 0x0000000000149947 */ /* 0x000fea0003800000 */
[----:B0-----:R-:W2:Y:S04]  /*0250*/  LDG.E R9, desc[UR4][R4.64] ;  /* 0x0000000404097981 */ /* 0x001ea8000c1e1900 */
[----:B------:R-:W2:Y:S02]  /*0260*/  LDG.E R10, desc[UR4][R2.64] ;  /* 0x00000004020a7981 */ /* 0x000ea4000c1e1900 */
[----:B--2---:R-:W-:-:S13]  /*0270*/  ISETP.GT.AND P2, PT, R9, R10, PT ;  /* 0x0000000a0900720c */ /* 0x004fda0003f44270 */
[----:B------:R1:W-:Y:S04]  /*0280*/  @P2 STG.E desc[UR4][R4.64], R10 ;  /* 0x0000000a04002986 */ /* 0x0003e8000c101904 */
[----:B------:R1:W-:Y:S02]  /*0290*/  @P2 STG.E desc[UR4][R2.64], R9 ;  /* 0x0000000902002986 */ /* 0x0003e4000c101904 */
.L_x_4:
[----:B------:R-:W-:Y:S05]  /*02a0*/  BSYNC.RECONVERGENT B0 ;  /* 0x0000000000007941 */ /* 0x000fea0003800200 */
.L_x_3:
[----:B------:R-:W-:Y:S06]  /*02b0*/  BAR.SYNC.DEFER_BLOCKING 0x0 ;  /* 0x0000000000007b1d */ /* 0x000fec0000010000 */
[----:B------:R-:W-:Y:S04]  /*02c0*/  BSSY.RECONVERGENT B0, `(.L_x_5) ;  /* 0x0000007000007945 */ /* 0x000fe80003800200 */
[----:B------:R-:W-:Y:S05]  /*02d0*/  @!P0 BRA `(.L_x_6) ;  /* 0x0000000000148947 */ /* 0x000fea0003800000 */
[----:B01----:R-:W2:Y:S04]  /*02e0*/  LDG.E R9, desc[UR4][R6.64] ;  /* 0x0000000406097981 */ /* 0x003ea8000c1e1900 */
[----:B------:R-:W2:Y:S02]  /*02f0*/  LDG.E R10, desc[UR4][R6.64+0x4] ;  /* 0x00000404060a7981 */ /* 0x000ea4000c1e1900 */
[----:B--2---:R-:W-:-:S13]  /*0300*/  ISETP.GT.AND P2, PT, R9, R10, PT ;  /* 0x0000000a0900720c */ /* 0x004fda0003f44270 */
[----:B------:R2:W-:Y:S04]  /*0310*/  @P2 STG.E desc[UR4][R6.64], R10 ;  /* 0x0000000a06002986 */ /* 0x0005e8000c101904 */
[----:B------:R2:W-:Y:S02]  /*0320*/  @P2 STG.E desc[UR4][R6.64+0x4], R9 ;  /* 0x0000040906002986 */ /* 0x0005e4000c101904 */
.L_x_6:
[----:B------:R-:W-:Y:S05]  /*0330*/  BSYNC.RECONVERGENT B0 ;  /* 0x0000000000007941 */ /* 0x000fea0003800200 */
.L_x_5:
[----:B------:R-:W-:Y:S01]  /*0340*/  VIADD R11, R11, 0x4 ;  /* 0x000000040b0b7836 */ /* 0x000fe20000000000 */
[----:B------:R-:W-:Y:S04]  /*0350*/  BAR.SYNC.DEFER_BLOCKING 0x0 ;  /* 0x0000000000007b1d */ /* 0x000fe80000010000 */
[----:B------:R-:W-:Y:S02]  /*0360*/  ISETP.NE.AND P3, PT, R11, RZ, PT ;  /* 0x000000ff0b00720c */ /* 0x000fe40003f65270 */
[----:B------:R-:W-:Y:S04]  /*0370*/  BSSY.RECONVERGENT B0, `(.L_x_7) ;  /* 0x0000007000007945 */ /* 0x000fe80003800200 */
[----:B------:R-:W-:Y:S07]  /*0380*/  @!P1 BRA `(.L_x_8) ;  /* 0x0000000000149947 */ /* 0x000fee0003800000 */
[----:B012---:R-:W2:Y:S04]  /*0390*/  LDG.E R9, desc[UR4][R4.64] ;  /* 0x0000000404097981 */ /* 0x007ea8000c1e1900 */
[----:B------:R-:W2:Y:S02]  /*03a0*/  LDG.E R10, desc[UR4][R2.64] ;  /* 0x00000004020a7981 */ /* 0x000ea4000c1e1900 */
[----:B--2---:R-:W-:-:S13]  /*03b0*/  ISETP.GT.AND P2, PT, R9, R10, PT ;  /* 0x0000000a0900720c */ /* 0x004fda0003f44270 */
[----:B------:R3:W-:Y:S04]  /*03c0*/  @P2 STG.E desc[UR4][R4.64], R10 ;  /* 0x0000000a04002986 */ /* 0x0007e8000c101904 */
[----:B------:R3:W-:Y:S02]  /*03d0*/  @P2 STG.E desc[UR4][R2.64], R9 ;  /* 0x0000000902002986 */ /* 0x0007e4000c101904 */
.L_x_8:
[----:B------:R-:W-:Y:S05]  /*03e0*/  BSYNC.RECONVERGENT B0 ;  /* 0x0000000000007941 */ /* 0x000fea0003800200 */
.L_x_7:
[----:B------:R-:W-:Y:S06]  /*03f0*/  BAR.SYNC.DEFER_BLOCKING 0x0 ;  /* 0x0000000000007b1d */ /* 0x000fec0000010000 */
[----:B------:R-:W-:Y:S05]  /*0400*/  @P3 BRA `(.L_x_9) ;  /* 0xfffffffc00643947 */ /* 0x000fea000383ffff */
.L_x_0:
[----:B------:R-:W-:-:S13]  /*0410*/  ISETP.NE.AND P2, PT, R0, RZ, PT ;  /* 0x000000ff0000720c */ /* 0x000fda0003f45270 */
[----:B------:R-:W-:Y:S05]  /*0420*/  @!P2 EXIT ;  /* 0x000000000000a94d */ /* 0x000fea0003800000 */
[----:B------:R-:W-:-:S07]  /*0430*/  IMAD.MOV R0, RZ, RZ, -R0 ;  /* 0x000000ffff007224 */ /* 0x000fce00078e0a00 */
.L_x_13:
[----:B0123--:R-:W-:Y:S01]  /*0440*/  LOP3.LUT R9, R8, 0x1, RZ, 0xc0, !PT ;  /* 0x0000000108097812 */ /* 0x00ffe200078ec0ff */
[----:B------:R-:W-:Y:S01]  /*0450*/  VIADD R0, R0, 0x1 ;  /* 0x0000000100007836 */ /* 0x000fe20000000000 */
[----:B------:R-:W-:Y:S02]  /*0460*/  BSSY.RECONVERGENT B0, `(.L_x_10) ;  /* 0x0000012000007945 */ /* 0x000fe40003800200 */
[----:B------:R-:W-:Y:S02]  /*0470*/  ISETP.NE.U32.AND P3, PT, R9, 0x1, PT ;  /* 0x000000010900780c */ /* 0x000fe40003f65070 */
[----:B------:R-:W-:-:S11]  /*0480*/  ISETP.NE.AND P2, PT, R0, RZ, PT ;  /* 0x000000ff0000720c */ /* 0x000fd60003f45270 */
[----:B------:R-:W-:Y:S05]  /*0490*/  @P3 BRA `(.L_x_11) ;  /* 0x0000000000203947 */ /* 0x000fea0003800000 */
[----:B------:R-:W-:Y:S05]  /*04a0*/  @!P1 BRA `(.L_x_12) ;  /* 0x0000000000349947 */ /* 0x000fea0003800000 */
[----:B------:R-:W2:Y:S04]  /*04b0*/  LDG.E R9, desc[UR4][R4.64] ;  /* 0x0000000404097981 */ /* 0x000ea8000c1e1900 */
[----:B------:R-:W2:Y:S02]  /*04c0*/  LDG.E R10, desc[UR4][R2.64] ;  /* 0x00000004020a7981 */ /* 0x000ea4000c1e1900 */
[----:B--2---:R-:W-:-:S13]  /*04d0*/  ISETP.GT.AND P3, PT, R9, R10, PT ;  /* 0x0000000a0900720c */ /* 0x004fda0003f64270 */
[----:B------:R-:W-:Y:S05]  /*04e0*/  @!P3 BRA `(.L_x_12) ;  /* 0x000000000024b947 */ /* 0x000fea0003800000 */
[----:B------:R0:W-:Y:S04]  /*04f0*/  STG.E desc[UR4][R4.64], R10 ;  /* 0x0000000a04007986 */ /* 0x0001e8000c101904 */
[----:B------:R0:W-:Y:S01]  /*0500*/  STG.E desc[UR4][R2.64], R9 ;  /* 0x0000000902007986 */ /* 0x0001e2000c101904 */
[----:B------:R-:W-:Y:S05]  /*0510*/  BRA `(.L_x_12) ;  /* 0x0000000000187947 */ /* 0x000fea0003800000 */
.L_x_11:
[----:B------:R-:W-:Y:S05]  /*0520*/  @!P0 BRA `(.L_x_12) ;  /* 0x0000000000148947 */ /* 0x000fea0003800000 */
[----:B------:R-:W2:Y:S04]  /*0530*/  LDG.E R9, desc[UR4][R6.64] ;  /* 0x0000000406097981 */ /* 0x000ea8000c1e1900 */
[----:B------:R-:W2:Y:S02]  /*0540*/  LDG.E R10, desc[UR4][R6.64+0x4] ;  /* 0x00000404060a7981 */ /* 0x000ea4000c1e1900 */
[----:B--2---:R-:W-:-:S13]  /*0550*/  ISETP.GT.AND P3, PT, R9, R10, PT ;  /* 0x0000000a0900720c */ /* 0x004fda0003f64270 */
[----:B------:R1:W-:Y:S04]  /*0560*/  @P3 STG.E desc[UR4][R6.64], R10 ;  /* 0x0000000a06003986 */ /* 0x0003e8000c101904 */
[----:B------:R1:W-:Y:S02]  /*0570*/  @P3 STG.E desc[UR4][R6.64+0x4], R9 ;  /* 0x0000040906003986 */ /* 0x0003e4000c101904 */
.L_x_12:
[----:B------:R-:W-:Y:S05]  /*0580*/  BSYNC.RECONVERGENT B0 ;  /* 0x0000000000007941 */ /* 0x000fea0003800200 */
.L_x_10:
[----:B------:R-:W-:Y:S01]  /*0590*/  BAR.SYNC.DEFER_BLOCKING 0x0 ;  /* 0x0000000000007b1d */ /* 0x000fe20000010000 */
[----:B------:R-:W-:-:S05]  /*05a0*/  VIADD R8, R8, 0x1 ;  /* 0x0000000108087836 */ /* 0x000fca0000000000 */
[----:B------:R-:W-:Y:S05]  /*05b0*/  @P2 BRA `(.L_x_13) ;  /* 0xfffffffc00a02947 */ /* 0x000fea000383ffff */
[----:B------:R-:W-:Y:S05]  /*05c0*/  EXIT ;  /* 0x000000000000794d */ /* 0x000fea0003800000 */
.L_x_14:
[----:B------:R-:W-:-:S00]  /*05d0*/  BRA `(.L_x_14) ;  /* 0xfffffffc00fc7947 */ /* 0x000fc0000383ffff */
[----:B------:R-:W-:-:S00]  /*05e0*/  NOP ;  /* 0x0000000000007918 */ /* 0x000fc00000000000 */
        /* <DEDUP_REMOVED lines=9> */
.L_x_15:


//--------------------- .nv.shared.reserved.0     --------------------------
	.section	.nv.shared.reserved.0,"aw",@nobits
	.weak		__nv_reservedSMEM_offset_0_alias
	.size		__nv_reservedSMEM_offset_0_alias, 0, 64
	.other		__nv_reservedSMEM_offset_0_alias,@"STO_CUDA_RESERVED_SHARED STV_DEFAULT"
__nv_reservedSMEM_offset_0_alias:
	.zero		0
	.zero		64


//--------------------- .nv.constant0._Z11oddEvenSortPii --------------------------
	.section	.nv.constant0._Z11oddEvenSortPii,"a",@progbits
	.sectionflags	@""
	.align	4
.nv.constant0._Z11oddEvenSortPii:
	.zero		908


//--------------------- SYMBOLS --------------------------

	.type		.nv.reservedSmem.offset0,@object
	.size		.nv.reservedSmem.offset0,0x4
